//
// Generated by NVIDIA NVVM Compiler
//
// Compiler Build ID: CL-36424714
// Cuda compilation tools, release 13.0, V13.0.88
// Based on NVVM 20.0.0
//

.version 9.0
.target sm_100
.address_size 64

	// .globl	_Z1fv
.extern .func  (.param .b32 func_retval0) vprintf
(
	.param .b64 vprintf_param_0,
	.param .b64 vprintf_param_1
)
;
.global .align 1 .b8 $str[15] = {72, 101, 108, 108, 111, 44, 32, 87, 111, 114, 108, 100, 33, 10};

.visible .entry _Z1fv()
{
	.reg .b32 	%r<3>;
	.reg .b64 	%rd<3>;

	mov.u64 	%rd1, $str;
	cvta.global.u64 	%rd2, %rd1;
	{ // callseq 0, 0
	.param .b64 param0;
	st.param.b64 	[param0], %rd2;
	.param .b64 param1;
	st.param.b64 	[param1], 0;
	.param .b32 retval0;
	call.uni (retval0), 
	vprintf, 
	(
	param0, 
	param1
	);
	ld.param.b32 	%r1, [retval0];
	} // callseq 0
	ret;

}


// ===== COMPILED SASS (sm_100) =====

	.target	sm_100

	.elftype	@"ET_EXEC"


//--------------------- .note.nv.tkinfo           --------------------------
	.section	.note.nv.tkinfo,"",@"SHT_NOTE"
	.sectionflags	@"SHF_NOTE_NV_TKINFO"
	.tkinfo
        /*0018*/ 	.word	0x00000002
        /*0030*/ 	.string	""
        /*0030*/ 	.string	"ptxas"
        /*0030*/ 	.string	"Cuda compilation tools, release 13.0, V13.0.88"
        /*0030*/ 	.string	"Build cuda_13.0.r13.0/compiler.36424714_0"
        /*0030*/ 	.string	"-arch sm_100 -m 64 "



//--------------------- .note.nv.cuinfo           --------------------------
	.section	.note.nv.cuinfo,"",@"SHT_NOTE"
	.sectionflags	@"SHF_NOTE_NV_CUINFO"
        /*0018*/ 	.short	0x0002
        /*001a*/ 	.short	0x0064
        /*001c*/ 	.short	0x0082
	.zero		2


//--------------------- .nv.info                  --------------------------
	.section	.nv.info,"",@"SHT_CUDA_INFO"
	.align	4


	//----- nvinfo : EIATTR_REGCOUNT
	.align		4
        /*0000*/ 	.byte	0x04, 0x2f
        /*0002*/ 	.short	(.L_2 - .L_1)
	.align		4
.L_1:
        /*0004*/ 	.word	index@(_Z1fv)
        /*0008*/ 	.word	0x00000018


	//----- nvinfo : EIATTR_FRAME_SIZE
	.align		4
.L_2:
        /*000c*/ 	.byte	0x04, 0x11
        /*000e*/ 	.short	(.L_4 - .L_3)
	.align		4
.L_3:
        /*0010*/ 	.word	index@(_Z1fv)
        /*0014*/ 	.word	0x00000000


	//----- nvinfo : EIATTR_MIN_STACK_SIZE
	.align		4
.L_4:
        /*0018*/ 	.byte	0x04, 0x12
        /*001a*/ 	.short	(.L_6 - .L_5)
	.align		4
.L_5:
        /*001c*/ 	.word	index@(_Z1fv)
        /*0020*/ 	.word	0x00000000
.L_6:


//--------------------- .nv.compat                --------------------------
	.section	.nv.compat,"",@"SHT_CUDA_COMPAT_INFO"
	.align	4
        /*0000*/ 	.byte	0x02, 0x09, 0x00, 0x00, 0x02, 0x02, 0x01, 0x00, 0x02, 0x05, 0x05, 0x00, 0x03, 0x07, 0x01, 0x01
        /*0010*/ 	.byte	0x02, 0x03, 0x00, 0x00, 0x02, 0x06, 0x01, 0x00, 0x04, 0x0b, 0x08, 0x00, 0x09, 0x00, 0x00, 0x00
        /*0020*/ 	.byte	0x00, 0x00, 0x00, 0x00


//--------------------- .nv.info._Z1fv            --------------------------
	.section	.nv.info._Z1fv,"",@"SHT_CUDA_INFO"
	.sectionflags	@""
	.align	4


	//----- nvinfo : EIATTR_CUDA_API_VERSION
	.align		4
        /*0000*/ 	.byte	0x04, 0x37
        /*0002*/ 	.short	(.L_8 - .L_7)
.L_7:
        /*0004*/ 	.word	0x00000082


	//----- nvinfo : EIATTR_SPARSE_MMA_MASK
	.align		4
.L_8:
        /*0008*/ 	.byte	0x03, 0x50
        /*000a*/ 	.short	0x0000


	//----- nvinfo : EIATTR_MAXREG_COUNT
	.align		4
        /*000c*/ 	.byte	0x03, 0x1b
        /*000e*/ 	.short	0x00ff


	//----- nvinfo : EIATTR_EXTERNS
	.align		4
        /*0010*/ 	.byte	0x04, 0x0f
        /*0012*/ 	.short	(.L_10 - .L_9)


	//   ....[0]....
	.align		4
.L_9:
        /*0014*/ 	.word	index@(vprintf)


	//----- nvinfo : EIATTR_MERCURY_ISA_VERSION
	.align		4
.L_10:
        /*0018*/ 	.byte	0x03, 0x5f
        /*001a*/ 	.short	0x0101


	//----- nvinfo : EIATTR_VRC_CTA_INIT_COUNT
	.align		4
        /*001c*/ 	.byte	0x02, 0x4a
	.zero		1
	.zero		1


	//----- nvinfo : EIATTR_SYSCALL_OFFSETS
	.align		4
        /*0020*/ 	.byte	0x04, 0x46
        /*0022*/ 	.short	(.L_12 - .L_11)


	//   ....[0]....
.L_11:
        /*0024*/ 	.word	0x00000080


	//----- nvinfo : EIATTR_EXIT_INSTR_OFFSETS
	.align		4
.L_12:
        /*0028*/ 	.byte	0x04, 0x1c
        /*002a*/ 	.short	(.L_14 - .L_13)


	//   ....[0]....
.L_13:
        /*002c*/ 	.word	0x00000090


	//----- nvinfo : EIATTR_SW_WAR
	.align		4
.L_14:
        /*0030*/ 	.byte	0x04, 0x36
        /*0032*/ 	.short	(.L_16 - .L_15)
.L_15:
        /*0034*/ 	.word	0x00000008
.L_16:


//--------------------- .nv.callgraph             --------------------------
	.section	.nv.callgraph,"",@"SHT_CUDA_CALLGRAPH"
	.align	4
	.sectionentsize	8
	.align		4
        /*0000*/ 	.word	0x00000000
	.align		4
        /*0004*/ 	.word	0xffffffff
	.align		4
        /*0008*/ 	.word	index@(_Z1fv)
	.align		4
        /*000c*/ 	.word	index@(vprintf)
	.align		4
        /*0010*/ 	.word	0x00000000
	.align		4
        /*0014*/ 	.word	0xfffffffe
	.align		4
        /*0018*/ 	.word	0x00000000
	.align		4
        /*001c*/ 	.word	0xfffffffd
	.align		4
        /*0020*/ 	.word	0x00000000
	.align		4
        /*0024*/ 	.word	0xfffffffc


//--------------------- .nv.constant4             --------------------------
	.section	.nv.constant4,"a",@progbits
	.align	8
	.align		8
.nv.constant4:
        /*0000*/ 	.dword	vprintf
	.align		8
        /*0008*/ 	.dword	$str


//--------------------- .text._Z1fv               --------------------------
	.section	.text._Z1fv,"ax",@progbits
	.align	128
        .global         _Z1fv
        .type           _Z1fv,@function
        .size           _Z1fv,(.L_x_2 - _Z1fv)
        .other          _Z1fv,@"STO_CUDA_ENTRY STV_DEFAULT"
_Z1fv:
.text._Z1fv:
[----:B------:R-:W0:Y:S01]  /*0000*/  LDC R1, c[0x0][0x37c] ;  /* 0x0000df00ff017b82 */ /* 0x000e220000000800 */
[----:B------:R-:W-:Y:S01]  /*0010*/  MOV R0, 0x0 ;  /* 0x0000000000007802 */ /* 0x000fe20000000f00 */
[----:B------:R-:W1:Y:S01]  /*0020*/  LDCU.64 UR4, c[0x4][0x8] ;  /* 0x01000100ff0477ac */ /* 0x000e620008000a00 */
[----:B------:R-:W-:-:S05]  /*0030*/  CS2R R6, SRZ ;  /* 0x0000000000067805 */ /* 0x000fca000001ff00 */
[----:B------:R2:W3:Y:S01]  /*0040*/  LDC.64 R2, c[0x4][R0] ;  /* 0x0100000000027b82 */ /* 0x0004e20000000a00 */
[----:B-1----:R-:W-:Y:S02]  /*0050*/  IMAD.U32 R4, RZ, RZ, UR4 ;  /* 0x00000004ff047e24 */ /* 0x002fe4000f8e00ff */
[----:B--2---:R-:W-:-:S07]  /*0060*/  IMAD.U32 R5, RZ, RZ, UR5 ;  /* 0x00000005ff057e24 */ /* 0x004fce000f8e00ff */
[----:B------:R-:W-:-:S07]  /*0070*/  LEPC R20, `(.L_x_0) ;  /* 0x000000001014794e */ /* 0x000fce0000000000 */
[----:B0--3--:R-:W-:Y:S05]  /*0080*/  CALL.ABS.NOINC R2 ;  /* 0x0000000002007343 */ /* 0x009fea0003c00000 */
.L_x_0:
[----:B------:R-:W-:Y:S05]  /*0090*/  EXIT ;  /* 0x000000000000794d */ /* 0x000fea0003800000 */
.L_x_1:
[----:B------:R-:W-:-:S00]  /*00a0*/  BRA `(.L_x_1) ;  /* 0xfffffffc00fc7947 */ /* 0x000fc0000383ffff */
[----:B------:R-:W-:-:S00]  /*00b0*/  NOP ;  /* 0x0000000000007918 */ /* 0x000fc00000000000 */
        /* <DEDUP_REMOVED lines=12> */
.L_x_2:


//--------------------- .nv.global.init           --------------------------
	.section	.nv.global.init,"aw",@progbits
.nv.global.init:
	.type		$str,@object
	.size		$str,(.L_0 - $str)
$str:
        /*0000*/ 	.byte	0x48, 0x65, 0x6c, 0x6c, 0x6f, 0x2c, 0x20, 0x57, 0x6f, 0x72, 0x6c, 0x64, 0x21, 0x0a, 0x00
.L_0:


//--------------------- .nv.shared.reserved.0     --------------------------
	.section	.nv.shared.reserved.0,"aw",@nobits
	.weak		__nv_reservedSMEM_offset_0_alias
	.size		__nv_reservedSMEM_offset_0_alias, 0, 64
	.other		__nv_reservedSMEM_offset_0_alias,@"STO_CUDA_RESERVED_SHARED STV_DEFAULT"
__nv_reservedSMEM_offset_0_alias:
	.zero		0
	.zero		64


//--------------------- .nv.constant0._Z1fv       --------------------------
	.section	.nv.constant0._Z1fv,"a",@progbits
	.sectionflags	@""
	.align	4
.nv.constant0._Z1fv:
	.zero		896


//--------------------- SYMBOLS --------------------------

	.type		.nv.reservedSmem.offset0,@object
	.size		.nv.reservedSmem.offset0,0x4
	.type		vprintf,@function
